//
// Generated by NVIDIA NVVM Compiler
//
// Compiler Build ID: CL-36424714
// Cuda compilation tools, release 13.0, V13.0.88
// Based on NVVM 20.0.0
//

.version 9.0
.target sm_100
.address_size 64

	// .globl	_Z22transpose_naive_kernelILi4EfEvPT0_S1_PiS2_S2_i
.global .align 1 .b8 _ZN34_INTERNAL_293b9b82_4_k_cu_e0ca5a0a4cuda3std3__45__cpo5beginE[1];
.global .align 1 .b8 _ZN34_INTERNAL_293b9b82_4_k_cu_e0ca5a0a4cuda3std3__45__cpo3endE[1];
.global .align 1 .b8 _ZN34_INTERNAL_293b9b82_4_k_cu_e0ca5a0a4cuda3std3__45__cpo6cbeginE[1];
.global .align 1 .b8 _ZN34_INTERNAL_293b9b82_4_k_cu_e0ca5a0a4cuda3std3__45__cpo4cendE[1];
.global .align 1 .b8 _ZN34_INTERNAL_293b9b82_4_k_cu_e0ca5a0a4cuda3std3__45__cpo6rbeginE[1];
.global .align 1 .b8 _ZN34_INTERNAL_293b9b82_4_k_cu_e0ca5a0a4cuda3std3__45__cpo4rendE[1];
.global .align 1 .b8 _ZN34_INTERNAL_293b9b82_4_k_cu_e0ca5a0a4cuda3std3__45__cpo7crbeginE[1];
.global .align 1 .b8 _ZN34_INTERNAL_293b9b82_4_k_cu_e0ca5a0a4cuda3std3__45__cpo5crendE[1];
.global .align 1 .b8 _ZN34_INTERNAL_293b9b82_4_k_cu_e0ca5a0a4cuda3std3__436_GLOBAL__N__293b9b82_4_k_cu_e0ca5a0a6ignoreE[1];
.global .align 1 .b8 _ZN34_INTERNAL_293b9b82_4_k_cu_e0ca5a0a4cuda3std3__419piecewise_constructE[1];
.global .align 1 .b8 _ZN34_INTERNAL_293b9b82_4_k_cu_e0ca5a0a4cuda3std3__48in_placeE[1];
.global .align 1 .b8 _ZN34_INTERNAL_293b9b82_4_k_cu_e0ca5a0a4cuda3std3__420unreachable_sentinelE[1];
.global .align 1 .b8 _ZN34_INTERNAL_293b9b82_4_k_cu_e0ca5a0a4cuda3std3__47nulloptE[1];
.global .align 1 .b8 _ZN34_INTERNAL_293b9b82_4_k_cu_e0ca5a0a4cuda3std3__48unexpectE[1];
.global .align 1 .b8 _ZN34_INTERNAL_293b9b82_4_k_cu_e0ca5a0a4cuda3std6ranges3__45__cpo4swapE[1];
.global .align 1 .b8 _ZN34_INTERNAL_293b9b82_4_k_cu_e0ca5a0a4cuda3std6ranges3__45__cpo9iter_moveE[1];
.global .align 1 .b8 _ZN34_INTERNAL_293b9b82_4_k_cu_e0ca5a0a4cuda3std6ranges3__45__cpo5beginE[1];
.global .align 1 .b8 _ZN34_INTERNAL_293b9b82_4_k_cu_e0ca5a0a4cuda3std6ranges3__45__cpo3endE[1];
.global .align 1 .b8 _ZN34_INTERNAL_293b9b82_4_k_cu_e0ca5a0a4cuda3std6ranges3__45__cpo6cbeginE[1];
.global .align 1 .b8 _ZN34_INTERNAL_293b9b82_4_k_cu_e0ca5a0a4cuda3std6ranges3__45__cpo4cendE[1];
.global .align 1 .b8 _ZN34_INTERNAL_293b9b82_4_k_cu_e0ca5a0a4cuda3std6ranges3__45__cpo7advanceE[1];
.global .align 1 .b8 _ZN34_INTERNAL_293b9b82_4_k_cu_e0ca5a0a4cuda3std6ranges3__45__cpo9iter_swapE[1];
.global .align 1 .b8 _ZN34_INTERNAL_293b9b82_4_k_cu_e0ca5a0a4cuda3std6ranges3__45__cpo4nextE[1];
.global .align 1 .b8 _ZN34_INTERNAL_293b9b82_4_k_cu_e0ca5a0a4cuda3std6ranges3__45__cpo4prevE[1];
.global .align 1 .b8 _ZN34_INTERNAL_293b9b82_4_k_cu_e0ca5a0a4cuda3std6ranges3__45__cpo4dataE[1];
.global .align 1 .b8 _ZN34_INTERNAL_293b9b82_4_k_cu_e0ca5a0a4cuda3std6ranges3__45__cpo5cdataE[1];
.global .align 1 .b8 _ZN34_INTERNAL_293b9b82_4_k_cu_e0ca5a0a4cuda3std6ranges3__45__cpo4sizeE[1];
.global .align 1 .b8 _ZN34_INTERNAL_293b9b82_4_k_cu_e0ca5a0a4cuda3std6ranges3__45__cpo5ssizeE[1];
.global .align 1 .b8 _ZN34_INTERNAL_293b9b82_4_k_cu_e0ca5a0a4cuda3std6ranges3__45__cpo8distanceE[1];
.global .align 1 .b8 _ZN34_INTERNAL_293b9b82_4_k_cu_e0ca5a0a6thrust24THRUST_300001_SM_1000_NS8cuda_cub3parE[1];
.global .align 1 .b8 _ZN34_INTERNAL_293b9b82_4_k_cu_e0ca5a0a6thrust24THRUST_300001_SM_1000_NS8cuda_cub10par_nosyncE[1];
.global .align 1 .b8 _ZN34_INTERNAL_293b9b82_4_k_cu_e0ca5a0a6thrust24THRUST_300001_SM_1000_NS6system6detail10sequential3seqE[1];
.global .align 1 .b8 _ZN34_INTERNAL_293b9b82_4_k_cu_e0ca5a0a6thrust24THRUST_300001_SM_1000_NS12placeholders2_1E[1];
.global .align 1 .b8 _ZN34_INTERNAL_293b9b82_4_k_cu_e0ca5a0a6thrust24THRUST_300001_SM_1000_NS12placeholders2_2E[1];
.global .align 1 .b8 _ZN34_INTERNAL_293b9b82_4_k_cu_e0ca5a0a6thrust24THRUST_300001_SM_1000_NS12placeholders2_3E[1];
.global .align 1 .b8 _ZN34_INTERNAL_293b9b82_4_k_cu_e0ca5a0a6thrust24THRUST_300001_SM_1000_NS12placeholders2_4E[1];
.global .align 1 .b8 _ZN34_INTERNAL_293b9b82_4_k_cu_e0ca5a0a6thrust24THRUST_300001_SM_1000_NS12placeholders2_5E[1];
.global .align 1 .b8 _ZN34_INTERNAL_293b9b82_4_k_cu_e0ca5a0a6thrust24THRUST_300001_SM_1000_NS12placeholders2_6E[1];
.global .align 1 .b8 _ZN34_INTERNAL_293b9b82_4_k_cu_e0ca5a0a6thrust24THRUST_300001_SM_1000_NS12placeholders2_7E[1];
.global .align 1 .b8 _ZN34_INTERNAL_293b9b82_4_k_cu_e0ca5a0a6thrust24THRUST_300001_SM_1000_NS12placeholders2_8E[1];
.global .align 1 .b8 _ZN34_INTERNAL_293b9b82_4_k_cu_e0ca5a0a6thrust24THRUST_300001_SM_1000_NS12placeholders2_9E[1];
.global .align 1 .b8 _ZN34_INTERNAL_293b9b82_4_k_cu_e0ca5a0a6thrust24THRUST_300001_SM_1000_NS12placeholders3_10E[1];
.global .align 1 .b8 _ZN34_INTERNAL_293b9b82_4_k_cu_e0ca5a0a6thrust24THRUST_300001_SM_1000_NS3seqE[1];

.visible .entry _Z22transpose_naive_kernelILi4EfEvPT0_S1_PiS2_S2_i(
	.param .u64 .ptr .align 1 _Z22transpose_naive_kernelILi4EfEvPT0_S1_PiS2_S2_i_param_0,
	.param .u64 .ptr .align 1 _Z22transpose_naive_kernelILi4EfEvPT0_S1_PiS2_S2_i_param_1,
	.param .u64 .ptr .align 1 _Z22transpose_naive_kernelILi4EfEvPT0_S1_PiS2_S2_i_param_2,
	.param .u64 .ptr .align 1 _Z22transpose_naive_kernelILi4EfEvPT0_S1_PiS2_S2_i_param_3,
	.param .u64 .ptr .align 1 _Z22transpose_naive_kernelILi4EfEvPT0_S1_PiS2_S2_i_param_4,
	.param .u32 _Z22transpose_naive_kernelILi4EfEvPT0_S1_PiS2_S2_i_param_5
)
{
	.reg .pred 	%p<2>;
	.reg .b32 	%r<32>;
	.reg .b32 	%f<2>;
	.reg .b64 	%rd<23>;

	ld.param.u64 	%rd1, [_Z22transpose_naive_kernelILi4EfEvPT0_S1_PiS2_S2_i_param_0];
	ld.param.u64 	%rd2, [_Z22transpose_naive_kernelILi4EfEvPT0_S1_PiS2_S2_i_param_1];
	ld.param.u64 	%rd3, [_Z22transpose_naive_kernelILi4EfEvPT0_S1_PiS2_S2_i_param_2];
	ld.param.u64 	%rd4, [_Z22transpose_naive_kernelILi4EfEvPT0_S1_PiS2_S2_i_param_3];
	ld.param.u64 	%rd5, [_Z22transpose_naive_kernelILi4EfEvPT0_S1_PiS2_S2_i_param_4];
	ld.param.u32 	%r2, [_Z22transpose_naive_kernelILi4EfEvPT0_S1_PiS2_S2_i_param_5];
	mov.u32 	%r3, %ctaid.x;
	mov.u32 	%r4, %ntid.x;
	mov.u32 	%r5, %tid.x;
	mad.lo.s32 	%r1, %r3, %r4, %r5;
	setp.ge.s32 	%p1, %r1, %r2;
	@%p1 bra 	$L__BB0_2;
	cvta.to.global.u64 	%rd6, %rd1;
	cvta.to.global.u64 	%rd7, %rd2;
	cvta.to.global.u64 	%rd8, %rd4;
	cvta.to.global.u64 	%rd9, %rd5;
	cvta.to.global.u64 	%rd10, %rd3;
	ld.global.u32 	%r6, [%rd8];
	div.s32 	%r7, %r1, %r6;
	ld.global.u32 	%r8, [%rd9];
	mul.wide.s32 	%rd11, %r8, 4;
	add.s64 	%rd12, %rd10, %rd11;
	ld.global.u32 	%r9, [%rd12];
	mul.lo.s32 	%r10, %r9, %r7;
	mul.lo.s32 	%r11, %r7, %r6;
	sub.s32 	%r12, %r1, %r11;
	ld.global.u32 	%r13, [%rd8+4];
	div.s32 	%r14, %r12, %r13;
	ld.global.u32 	%r15, [%rd9+4];
	mul.wide.s32 	%rd13, %r15, 4;
	add.s64 	%rd14, %rd10, %rd13;
	ld.global.u32 	%r16, [%rd14];
	mad.lo.s32 	%r17, %r16, %r14, %r10;
	mul.lo.s32 	%r18, %r14, %r13;
	sub.s32 	%r19, %r12, %r18;
	ld.global.u32 	%r20, [%rd8+8];
	div.s32 	%r21, %r19, %r20;
	ld.global.u32 	%r22, [%rd9+8];
	mul.wide.s32 	%rd15, %r22, 4;
	add.s64 	%rd16, %rd10, %rd15;
	ld.global.u32 	%r23, [%rd16];
	mad.lo.s32 	%r24, %r23, %r21, %r17;
	mul.lo.s32 	%r25, %r21, %r20;
	sub.s32 	%r26, %r19, %r25;
	ld.global.u32 	%r27, [%rd8+12];
	div.s32 	%r28, %r26, %r27;
	ld.global.u32 	%r29, [%rd9+12];
	mul.wide.s32 	%rd17, %r29, 4;
	add.s64 	%rd18, %rd10, %rd17;
	ld.global.u32 	%r30, [%rd18];
	mad.lo.s32 	%r31, %r30, %r28, %r24;
	mul.wide.s32 	%rd19, %r31, 4;
	add.s64 	%rd20, %rd6, %rd19;
	ld.global.f32 	%f1, [%rd20];
	mul.wide.s32 	%rd21, %r1, 4;
	add.s64 	%rd22, %rd7, %rd21;
	st.global.f32 	[%rd22], %f1;
$L__BB0_2:
	ret;

}
	// .globl	_ZN3cub18CUB_300001_SM_10006detail11EmptyKernelIvEEvv
.visible .entry _ZN3cub18CUB_300001_SM_10006detail11EmptyKernelIvEEvv()
{


	ret;

}


// ===== COMPILED SASS (sm_100) =====

	.target	sm_100

	.elftype	@"ET_EXEC"


//--------------------- .note.nv.tkinfo           --------------------------
	.section	.note.nv.tkinfo,"",@"SHT_NOTE"
	.sectionflags	@"SHF_NOTE_NV_TKINFO"
	.tkinfo
        /*0018*/ 	.word	0x00000002
        /*0030*/ 	.string	""
        /*0030*/ 	.string	"ptxas"
        /*0030*/ 	.string	"Cuda compilation tools, release 13.0, V13.0.88"
        /*0030*/ 	.string	"Build cuda_13.0.r13.0/compiler.36424714_0"
        /*0030*/ 	.string	"-arch sm_100 -m 64 "



//--------------------- .note.nv.cuinfo           --------------------------
	.section	.note.nv.cuinfo,"",@"SHT_NOTE"
	.sectionflags	@"SHF_NOTE_NV_CUINFO"
        /*0018*/ 	.short	0x0002
        /*001a*/ 	.short	0x0064
        /*001c*/ 	.short	0x0082
	.zero		2


//--------------------- .nv.info                  --------------------------
	.section	.nv.info,"",@"SHT_CUDA_INFO"
	.align	4


	//----- nvinfo : EIATTR_REGCOUNT
	.align		4
        /*0000*/ 	.byte	0x04, 0x2f
        /*0002*/ 	.short	(.L_44 - .L_43)
	.align		4
.L_43:
        /*0004*/ 	.word	index@(_Z22transpose_naive_kernelILi4EfEvPT0_S1_PiS2_S2_i)
        /*0008*/ 	.word	0x0000001a


	//----- nvinfo : EIATTR_FRAME_SIZE
	.align		4
.L_44:
        /*000c*/ 	.byte	0x04, 0x11
        /*000e*/ 	.short	(.L_46 - .L_45)
	.align		4
.L_45:
        /*0010*/ 	.word	index@(_Z22transpose_naive_kernelILi4EfEvPT0_S1_PiS2_S2_i)
        /*0014*/ 	.word	0x00000000


	//----- nvinfo : EIATTR_REGCOUNT
	.align		4
.L_46:
        /*0018*/ 	.byte	0x04, 0x2f
        /*001a*/ 	.short	(.L_48 - .L_47)
	.align		4
.L_47:
        /*001c*/ 	.word	index@(_ZN3cub18CUB_300001_SM_10006detail11EmptyKernelIvEEvv)
        /*0020*/ 	.word	0x00000004


	//----- nvinfo : EIATTR_FRAME_SIZE
	.align		4
.L_48:
        /*0024*/ 	.byte	0x04, 0x11
        /*0026*/ 	.short	(.L_50 - .L_49)
	.align		4
.L_49:
        /*0028*/ 	.word	index@(_ZN3cub18CUB_300001_SM_10006detail11EmptyKernelIvEEvv)
        /*002c*/ 	.word	0x00000000


	//----- nvinfo : EIATTR_MIN_STACK_SIZE
	.align		4
.L_50:
        /*0030*/ 	.byte	0x04, 0x12
        /*0032*/ 	.short	(.L_52 - .L_51)
	.align		4
.L_51:
        /*0034*/ 	.word	index@(_ZN3cub18CUB_300001_SM_10006detail11EmptyKernelIvEEvv)
        /*0038*/ 	.word	0x00000000


	//----- nvinfo : EIATTR_MIN_STACK_SIZE
	.align		4
.L_52:
        /*003c*/ 	.byte	0x04, 0x12
        /*003e*/ 	.short	(.L_54 - .L_53)
	.align		4
.L_53:
        /*0040*/ 	.word	index@(_Z22transpose_naive_kernelILi4EfEvPT0_S1_PiS2_S2_i)
        /*0044*/ 	.word	0x00000000
.L_54:


//--------------------- .nv.compat                --------------------------
	.section	.nv.compat,"",@"SHT_CUDA_COMPAT_INFO"
	.align	4
        /*0000*/ 	.byte	0x02, 0x09, 0x00, 0x00, 0x02, 0x02, 0x01, 0x00, 0x02, 0x05, 0x05, 0x00, 0x03, 0x07, 0x01, 0x01
        /*0010*/ 	.byte	0x02, 0x03, 0x00, 0x00, 0x02, 0x06, 0x01, 0x00, 0x04, 0x0b, 0x08, 0x00, 0x09, 0x00, 0x00, 0x00
        /*0020*/ 	.byte	0x00, 0x00, 0x00, 0x00


//--------------------- .nv.info._ZN3cub18CUB_300001_SM_10006detail11EmptyKernelIvEEvv --------------------------
	.section	.nv.info._ZN3cub18CUB_300001_SM_10006detail11EmptyKernelIvEEvv,"",@"SHT_CUDA_INFO"
	.sectionflags	@""
	.align	4


	//----- nvinfo : EIATTR_CUDA_API_VERSION
	.align		4
        /*0000*/ 	.byte	0x04, 0x37
        /*0002*/ 	.short	(.L_56 - .L_55)
.L_55:
        /*0004*/ 	.word	0x00000082


	//----- nvinfo : EIATTR_SPARSE_MMA_MASK
	.align		4
.L_56:
        /*0008*/ 	.byte	0x03, 0x50
        /*000a*/ 	.short	0x0000


	//----- nvinfo : EIATTR_MAXREG_COUNT
	.align		4
        /*000c*/ 	.byte	0x03, 0x1b
        /*000e*/ 	.short	0x00ff


	//----- nvinfo : EIATTR_MERCURY_ISA_VERSION
	.align		4
        /*0010*/ 	.byte	0x03, 0x5f
        /*0012*/ 	.short	0x0101


	//----- nvinfo : EIATTR_VRC_CTA_INIT_COUNT
	.align		4
        /*0014*/ 	.byte	0x02, 0x4a
	.zero		1
	.zero		1


	//----- nvinfo : EIATTR_EXIT_INSTR_OFFSETS
	.align		4
        /*0018*/ 	.byte	0x04, 0x1c
        /*001a*/ 	.short	(.L_58 - .L_57)


	//   ....[0]....
.L_57:
        /*001c*/ 	.word	0x00000010


	//----- nvinfo : EIATTR_SW_WAR
	.align		4
.L_58:
        /*0020*/ 	.byte	0x04, 0x36
        /*0022*/ 	.short	(.L_60 - .L_59)
.L_59:
        /*0024*/ 	.word	0x00000008
.L_60:


//--------------------- .nv.info._Z22transpose_naive_kernelILi4EfEvPT0_S1_PiS2_S2_i --------------------------
	.section	.nv.info._Z22transpose_naive_kernelILi4EfEvPT0_S1_PiS2_S2_i,"",@"SHT_CUDA_INFO"
	.sectionflags	@""
	.align	4


	//----- nvinfo : EIATTR_CUDA_API_VERSION
	.align		4
        /*0000*/ 	.byte	0x04, 0x37
        /*0002*/ 	.short	(.L_62 - .L_61)
.L_61:
        /*0004*/ 	.word	0x00000082


	//----- nvinfo : EIATTR_KPARAM_INFO
	.align		4
.L_62:
        /*0008*/ 	.byte	0x04, 0x17
        /*000a*/ 	.short	(.L_64 - .L_63)
.L_63:
        /*000c*/ 	.word	0x00000000
        /*0010*/ 	.short	0x0005
        /*0012*/ 	.short	0x0028
        /*0014*/ 	.byte	0x00, 0xf0, 0x11, 0x00


	//----- nvinfo : EIATTR_KPARAM_INFO
	.align		4
.L_64:
        /*0018*/ 	.byte	0x04, 0x17
        /*001a*/ 	.short	(.L_66 - .L_65)
.L_65:
        /*001c*/ 	.word	0x00000000
        /*0020*/ 	.short	0x0004
        /*0022*/ 	.short	0x0020
        /*0024*/ 	.byte	0x00, 0xf5, 0x21, 0x00


	//----- nvinfo : EIATTR_KPARAM_INFO
	.align		4
.L_66:
        /*0028*/ 	.byte	0x04, 0x17
        /*002a*/ 	.short	(.L_68 - .L_67)
.L_67:
        /*002c*/ 	.word	0x00000000
        /*0030*/ 	.short	0x0003
        /*0032*/ 	.short	0x0018
        /*0034*/ 	.byte	0x00, 0xf5, 0x21, 0x00


	//----- nvinfo : EIATTR_KPARAM_INFO
	.align		4
.L_68:
        /*0038*/ 	.byte	0x04, 0x17
        /*003a*/ 	.short	(.L_70 - .L_69)
.L_69:
        /*003c*/ 	.word	0x00000000
        /*0040*/ 	.short	0x0002
        /*0042*/ 	.short	0x0010
        /*0044*/ 	.byte	0x00, 0xf5, 0x21, 0x00


	//----- nvinfo : EIATTR_KPARAM_INFO
	.align		4
.L_70:
        /*0048*/ 	.byte	0x04, 0x17
        /*004a*/ 	.short	(.L_72 - .L_71)
.L_71:
        /*004c*/ 	.word	0x00000000
        /*0050*/ 	.short	0x0001
        /*0052*/ 	.short	0x0008
        /*0054*/ 	.byte	0x00, 0xf5, 0x21, 0x00


	//----- nvinfo : EIATTR_KPARAM_INFO
	.align		4
.L_72:
        /*0058*/ 	.byte	0x04, 0x17
        /*005a*/ 	.short	(.L_74 - .L_73)
.L_73:
        /*005c*/ 	.word	0x00000000
        /*0060*/ 	.short	0x0000
        /*0062*/ 	.short	0x0000
        /*0064*/ 	.byte	0x00, 0xf5, 0x21, 0x00


	//----- nvinfo : EIATTR_SPARSE_MMA_MASK
	.align		4
.L_74:
        /*0068*/ 	.byte	0x03, 0x50
        /*006a*/ 	.short	0x0000


	//----- nvinfo : EIATTR_MAXREG_COUNT
	.align		4
        /*006c*/ 	.byte	0x03, 0x1b
        /*006e*/ 	.short	0x00ff


	//----- nvinfo : EIATTR_MERCURY_ISA_VERSION
	.align		4
        /*0070*/ 	.byte	0x03, 0x5f
        /*0072*/ 	.short	0x0101


	//----- nvinfo : EIATTR_VRC_CTA_INIT_COUNT
	.align		4
        /*0074*/ 	.byte	0x02, 0x4a
	.zero		1
	.zero		1


	//----- nvinfo : EIATTR_EXIT_INSTR_OFFSETS
	.align		4
        /*0078*/ 	.byte	0x04, 0x1c
        /*007a*/ 	.short	(.L_76 - .L_75)


	//   ....[0]....
.L_75:
        /*007c*/ 	.word	0x00000070


	//   ....[1]....
        /*0080*/ 	.word	0x00000900


	//----- nvinfo : EIATTR_CBANK_PARAM_SIZE
	.align		4
.L_76:
        /*0084*/ 	.byte	0x03, 0x19
        /*0086*/ 	.short	0x002c


	//----- nvinfo : EIATTR_PARAM_CBANK
	.align		4
        /*0088*/ 	.byte	0x04, 0x0a
        /*008a*/ 	.short	(.L_78 - .L_77)
	.align		4
.L_77:
        /*008c*/ 	.word	index@(.nv.constant0._Z22transpose_naive_kernelILi4EfEvPT0_S1_PiS2_S2_i)
        /*0090*/ 	.short	0x0380
        /*0092*/ 	.short	0x002c


	//----- nvinfo : EIATTR_SW_WAR
	.align		4
.L_78:
        /*0094*/ 	.byte	0x04, 0x36
        /*0096*/ 	.short	(.L_80 - .L_79)
.L_79:
        /*0098*/ 	.word	0x00000008
.L_80:


//--------------------- .nv.callgraph             --------------------------
	.section	.nv.callgraph,"",@"SHT_CUDA_CALLGRAPH"
	.align	4
	.sectionentsize	8
	.align		4
        /*0000*/ 	.word	0x00000000
	.align		4
        /*0004*/ 	.word	0xffffffff
	.align		4
        /*0008*/ 	.word	0x00000000
	.align		4
        /*000c*/ 	.word	0xfffffffe
	.align		4
        /*0010*/ 	.word	0x00000000
	.align		4
        /*0014*/ 	.word	0xfffffffd
	.align		4
        /*0018*/ 	.word	0x00000000
	.align		4
        /*001c*/ 	.word	0xfffffffc


//--------------------- .nv.constant4             --------------------------
	.section	.nv.constant4,"a",@progbits
	.align	8
	.align		8
.nv.constant4:
        /*0000*/ 	.dword	_ZN34_INTERNAL_293b9b82_4_k_cu_e0ca5a0a4cuda3std3__45__cpo5beginE
	.align		8
        /*0008*/ 	.dword	_ZN34_INTERNAL_293b9b82_4_k_cu_e0ca5a0a4cuda3std3__45__cpo3endE
	.align		8
        /*0010*/ 	.dword	_ZN34_INTERNAL_293b9b82_4_k_cu_e0ca5a0a4cuda3std3__45__cpo6cbeginE
	.align		8
        /*0018*/ 	.dword	_ZN34_INTERNAL_293b9b82_4_k_cu_e0ca5a0a4cuda3std3__45__cpo4cendE
	.align		8
        /*0020*/ 	.dword	_ZN34_INTERNAL_293b9b82_4_k_cu_e0ca5a0a4cuda3std3__45__cpo6rbeginE
	.align		8
        /*0028*/ 	.dword	_ZN34_INTERNAL_293b9b82_4_k_cu_e0ca5a0a4cuda3std3__45__cpo4rendE
	.align		8
        /*0030*/ 	.dword	_ZN34_INTERNAL_293b9b82_4_k_cu_e0ca5a0a4cuda3std3__45__cpo7crbeginE
	.align		8
        /*0038*/ 	.dword	_ZN34_INTERNAL_293b9b82_4_k_cu_e0ca5a0a4cuda3std3__45__cpo5crendE
	.align		8
        /*0040*/ 	.dword	_ZN34_INTERNAL_293b9b82_4_k_cu_e0ca5a0a4cuda3std3__436_GLOBAL__N__293b9b82_4_k_cu_e0ca5a0a6ignoreE
	.align		8
        /*0048*/ 	.dword	_ZN34_INTERNAL_293b9b82_4_k_cu_e0ca5a0a4cuda3std3__419piecewise_constructE
	.align		8
        /*0050*/ 	.dword	_ZN34_INTERNAL_293b9b82_4_k_cu_e0ca5a0a4cuda3std3__48in_placeE
	.align		8
        /*0058*/ 	.dword	_ZN34_INTERNAL_293b9b82_4_k_cu_e0ca5a0a4cuda3std3__420unreachable_sentinelE
	.align		8
        /*0060*/ 	.dword	_ZN34_INTERNAL_293b9b82_4_k_cu_e0ca5a0a4cuda3std3__47nulloptE
	.align		8
        /*0068*/ 	.dword	_ZN34_INTERNAL_293b9b82_4_k_cu_e0ca5a0a4cuda3std3__48unexpectE
	.align		8
        /*0070*/ 	.dword	_ZN34_INTERNAL_293b9b82_4_k_cu_e0ca5a0a4cuda3std6ranges3__45__cpo4swapE
	.align		8
        /*0078*/ 	.dword	_ZN34_INTERNAL_293b9b82_4_k_cu_e0ca5a0a4cuda3std6ranges3__45__cpo9iter_moveE
	.align		8
        /*0080*/ 	.dword	_ZN34_INTERNAL_293b9b82_4_k_cu_e0ca5a0a4cuda3std6ranges3__45__cpo5beginE
	.align		8
        /*0088*/ 	.dword	_ZN34_INTERNAL_293b9b82_4_k_cu_e0ca5a0a4cuda3std6ranges3__45__cpo3endE
	.align		8
        /*0090*/ 	.dword	_ZN34_INTERNAL_293b9b82_4_k_cu_e0ca5a0a4cuda3std6ranges3__45__cpo6cbeginE
	.align		8
        /*0098*/ 	.dword	_ZN34_INTERNAL_293b9b82_4_k_cu_e0ca5a0a4cuda3std6ranges3__45__cpo4cendE
	.align		8
        /*00a0*/ 	.dword	_ZN34_INTERNAL_293b9b82_4_k_cu_e0ca5a0a4cuda3std6ranges3__45__cpo7advanceE
	.align		8
        /*00a8*/ 	.dword	_ZN34_INTERNAL_293b9b82_4_k_cu_e0ca5a0a4cuda3std6ranges3__45__cpo9iter_swapE
	.align		8
        /*00b0*/ 	.dword	_ZN34_INTERNAL_293b9b82_4_k_cu_e0ca5a0a4cuda3std6ranges3__45__cpo4nextE
	.align		8
        /*00b8*/ 	.dword	_ZN34_INTERNAL_293b9b82_4_k_cu_e0ca5a0a4cuda3std6ranges3__45__cpo4prevE
	.align		8
        /*00c0*/ 	.dword	_ZN34_INTERNAL_293b9b82_4_k_cu_e0ca5a0a4cuda3std6ranges3__45__cpo4dataE
	.align		8
        /*00c8*/ 	.dword	_ZN34_INTERNAL_293b9b82_4_k_cu_e0ca5a0a4cuda3std6ranges3__45__cpo5cdataE
	.align		8
        /*00d0*/ 	.dword	_ZN34_INTERNAL_293b9b82_4_k_cu_e0ca5a0a4cuda3std6ranges3__45__cpo4sizeE
	.align		8
        /*00d8*/ 	.dword	_ZN34_INTERNAL_293b9b82_4_k_cu_e0ca5a0a4cuda3std6ranges3__45__cpo5ssizeE
	.align		8
        /*00e0*/ 	.dword	_ZN34_INTERNAL_293b9b82_4_k_cu_e0ca5a0a4cuda3std6ranges3__45__cpo8distanceE
	.align		8
        /*00e8*/ 	.dword	_ZN34_INTERNAL_293b9b82_4_k_cu_e0ca5a0a6thrust24THRUST_300001_SM_1000_NS8cuda_cub3parE
	.align		8
        /*00f0*/ 	.dword	_ZN34_INTERNAL_293b9b82_4_k_cu_e0ca5a0a6thrust24THRUST_300001_SM_1000_NS8cuda_cub10par_nosyncE
	.align		8
        /*00f8*/ 	.dword	_ZN34_INTERNAL_293b9b82_4_k_cu_e0ca5a0a6thrust24THRUST_300001_SM_1000_NS6system6detail10sequential3seqE
	.align		8
        /*0100*/ 	.dword	_ZN34_INTERNAL_293b9b82_4_k_cu_e0ca5a0a6thrust24THRUST_300001_SM_1000_NS12placeholders2_1E
	.align		8
        /*0108*/ 	.dword	_ZN34_INTERNAL_293b9b82_4_k_cu_e0ca5a0a6thrust24THRUST_300001_SM_1000_NS12placeholders2_2E
	.align		8
        /*0110*/ 	.dword	_ZN34_INTERNAL_293b9b82_4_k_cu_e0ca5a0a6thrust24THRUST_300001_SM_1000_NS12placeholders2_3E
	.align		8
        /*0118*/ 	.dword	_ZN34_INTERNAL_293b9b82_4_k_cu_e0ca5a0a6thrust24THRUST_300001_SM_1000_NS12placeholders2_4E
	.align		8
        /*0120*/ 	.dword	_ZN34_INTERNAL_293b9b82_4_k_cu_e0ca5a0a6thrust24THRUST_300001_SM_1000_NS12placeholders2_5E
	.align		8
        /*0128*/ 	.dword	_ZN34_INTERNAL_293b9b82_4_k_cu_e0ca5a0a6thrust24THRUST_300001_SM_1000_NS12placeholders2_6E
	.align		8
        /*0130*/ 	.dword	_ZN34_INTERNAL_293b9b82_4_k_cu_e0ca5a0a6thrust24THRUST_300001_SM_1000_NS12placeholders2_7E
	.align		8
        /*0138*/ 	.dword	_ZN34_INTERNAL_293b9b82_4_k_cu_e0ca5a0a6thrust24THRUST_300001_SM_1000_NS12placeholders2_8E
	.align		8
        /*0140*/ 	.dword	_ZN34_INTERNAL_293b9b82_4_k_cu_e0ca5a0a6thrust24THRUST_300001_SM_1000_NS12placeholders2_9E
	.align		8
        /*0148*/ 	.dword	_ZN34_INTERNAL_293b9b82_4_k_cu_e0ca5a0a6thrust24THRUST_300001_SM_1000_NS12placeholders3_10E
	.align		8
        /*0150*/ 	.dword	_ZN34_INTERNAL_293b9b82_4_k_cu_e0ca5a0a6thrust24THRUST_300001_SM_1000_NS3seqE


//--------------------- .text._ZN3cub18CUB_300001_SM_10006detail11EmptyKernelIvEEvv --------------------------
	.section	.text._ZN3cub18CUB_300001_SM_10006detail11EmptyKernelIvEEvv,"ax",@progbits
	.align	128
        .global         _ZN3cub18CUB_300001_SM_10006detail11EmptyKernelIvEEvv
        .type           _ZN3cub18CUB_300001_SM_10006detail11EmptyKernelIvEEvv,@function
        .size           _ZN3cub18CUB_300001_SM_10006detail11EmptyKernelIvEEvv,(.L_x_2 - _ZN3cub18CUB_300001_SM_10006detail11EmptyKernelIvEEvv)
        .other          _ZN3cub18CUB_300001_SM_10006detail11EmptyKernelIvEEvv,@"STO_CUDA_ENTRY STV_DEFAULT"
_ZN3cub18CUB_300001_SM_10006detail11EmptyKernelIvEEvv:
.text._ZN3cub18CUB_300001_SM_10006detail11EmptyKernelIvEEvv:
[----:B------:R-:W-:Y:S01]  /*0000*/  LDC R1, c[0x0][0x37c] ;  /* 0x0000df00ff017b82 */ /* 0x000fe20000000800 */
[----:B------:R-:W-:Y:S05]  /*0010*/  EXIT ;  /* 0x000000000000794d */ /* 0x000fea0003800000 */
.L_x_0:
[----:B------:R-:W-:-:S00]  /*0020*/  BRA `(.L_x_0) ;  /* 0xfffffffc00fc7947 */ /* 0x000fc0000383ffff */
[----:B------:R-:W-:-:S00]  /*0030*/  NOP ;  /* 0x0000000000007918 */ /* 0x000fc00000000000 */
        /* <DEDUP_REMOVED lines=12> */
.L_x_2:


//--------------------- .text._Z22transpose_naive_kernelILi4EfEvPT0_S1_PiS2_S2_i --------------------------
	.section	.text._Z22transpose_naive_kernelILi4EfEvPT0_S1_PiS2_S2_i,"ax",@progbits
	.align	128
        .global         _Z22transpose_naive_kernelILi4EfEvPT0_S1_PiS2_S2_i
        .type           _Z22transpose_naive_kernelILi4EfEvPT0_S1_PiS2_S2_i,@function
        .size           _Z22transpose_naive_kernelILi4EfEvPT0_S1_PiS2_S2_i,(.L_x_3 - _Z22transpose_naive_kernelILi4EfEvPT0_S1_PiS2_S2_i)
        .other          _Z22transpose_naive_kernelILi4EfEvPT0_S1_PiS2_S2_i,@"STO_CUDA_ENTRY STV_DEFAULT"
_Z22transpose_naive_kernelILi4EfEvPT0_S1_PiS2_S2_i:
.text._Z22transpose_naive_kernelILi4EfEvPT0_S1_PiS2_S2_i:
[----:B------:R-:W-:Y:S01]  /*0000*/  LDC R1, c[0x0][0x37c] ;  /* 0x0000df00ff017b82 */ /* 0x000fe20000000800 */
[----:B------:R-:W0:Y:S07]  /*0010*/  S2R R3, SR_TID.X ;  /* 0x0000000000037919 */ /* 0x000e2e0000002100 */
[----:B------:R-:W0:Y:S01]  /*0020*/  S2UR UR4, SR_CTAID.X ;  /* 0x00000000000479c3 */ /* 0x000e220000002500 */
[----:B------:R-:W1:Y:S07]  /*0030*/  LDCU UR5, c[0x0][0x3a8] ;  /* 0x00007500ff0577ac */ /* 0x000e6e0008000800 */
[----:B------:R-:W0:Y:S02]  /*0040*/  LDC R0, c[0x0][0x360] ;  /* 0x0000d800ff007b82 */ /* 0x000e240000000800 */
[----:B0-----:R-:W-:-:S05]  /*0050*/  IMAD R0, R0, UR4, R3 ;  /* 0x0000000400007c24 */ /* 0x001fca000f8e0203 */
[----:B-1----:R-:W-:-:S13]  /*0060*/  ISETP.GE.AND P0, PT, R0, UR5, PT ;  /* 0x0000000500007c0c */ /* 0x002fda000bf06270 */
[----:B------:R-:W-:Y:S05]  /*0070*/  @P0 EXIT ;  /* 0x000000000000094d */ /* 0x000fea0003800000 */
[----:B------:R-:W0:Y:S01]  /*0080*/  LDC.64 R14, c[0x0][0x398] ;  /* 0x0000e600ff0e7b82 */ /* 0x000e220000000a00 */
[----:B------:R-:W0:Y:S07]  /*0090*/  LDCU.64 UR4, c[0x0][0x358] ;  /* 0x00006b00ff0477ac */ /* 0x000e2e0008000a00 */
[----:B------:R-:W1:Y:S08]  /*00a0*/  LDC.64 R8, c[0x0][0x3a0] ;  /* 0x0000e800ff087b82 */ /* 0x000e700000000a00 */
[----:B------:R-:W2:Y:S01]  /*00b0*/  LDC.64 R10, c[0x0][0x390] ;  /* 0x0000e400ff0a7b82 */ /* 0x000ea20000000a00 */
[----:B0-----:R-:W3:Y:S04]  /*00c0*/  LDG.E R7, desc[UR4][R14.64] ;  /* 0x000000040e077981 */ /* 0x001ee8000c1e1900 */
[----:B------:R-:W4:Y:S04]  /*00d0*/  LDG.E R6, desc[UR4][R14.64+0x4] ;  /* 0x000004040e067981 */ /* 0x000f28000c1e1900 */
[----:B-1----:R-:W2:Y:S04]  /*00e0*/  LDG.E R17, desc[UR4][R8.64] ;  /* 0x0000000408117981 */ /* 0x002ea8000c1e1900 */
[----:B------:R-:W5:Y:S04]  /*00f0*/  LDG.E R19, desc[UR4][R8.64+0x4] ;  /* 0x0000040408137981 */ /* 0x000f68000c1e1900 */
[----:B------:R-:W4:Y:S04]  /*0100*/  LDG.E R21, desc[UR4][R8.64+0x8] ;  /* 0x0000080408157981 */ /* 0x000f28000c1e1900 */
[----:B------:R0:W4:Y:S04]  /*0110*/  LDG.E R23, desc[UR4][R8.64+0xc] ;  /* 0x00000c0408177981 */ /* 0x000128000c1e1900 */
[----:B------:R-:W4:Y:S04]  /*0120*/  LDG.E R5, desc[UR4][R14.64+0x8] ;  /* 0x000008040e057981 */ /* 0x000f28000c1e1900 */
[----:B------:R4:W4:Y:S01]  /*0130*/  LDG.E R2, desc[UR4][R14.64+0xc] ;  /* 0x00000c040e027981 */ /* 0x000922000c1e1900 */
[----:B0-----:R-:W-:Y:S01]  /*0140*/  HFMA2 R8, -RZ, RZ, 0, 0 ;  /* 0x00000000ff087431 */ /* 0x001fe200000001ff */
[----:B---3--:R-:W-:-:S04]  /*0150*/  IABS R12, R7 ;  /* 0x00000007000c7213 */ /* 0x008fc80000000000 */
[----:B------:R-:W0:Y:S01]  /*0160*/  I2F.RP R13, R12 ;  /* 0x0000000c000d7306 */ /* 0x000e220000209400 */
[----:B--2---:R-:W-:-:S04]  /*0170*/  IMAD.WIDE R16, R17, 0x4, R10 ;  /* 0x0000000411107825 */ /* 0x004fc800078e020a */
[--C-:B-----5:R-:W-:Y:S01]  /*0180*/  IMAD.WIDE R18, R19, 0x4, R10.reuse ;  /* 0x0000000413127825 */ /* 0x120fe200078e020a */
[----:B------:R-:W2:Y:S03]  /*0190*/  LDG.E R3, desc[UR4][R16.64] ;  /* 0x0000000410037981 */ /* 0x000ea6000c1e1900 */
[--C-:B----4-:R-:W-:Y:S01]  /*01a0*/  IMAD.WIDE R14, R21, 0x4, R10.reuse ;  /* 0x00000004150e7825 */ /* 0x110fe200078e020a */
[----:B------:R-:W3:Y:S01]  /*01b0*/  LDG.E R4, desc[UR4][R18.64] ;  /* 0x0000000412047981 */ /* 0x000ee2000c1e1900 */
[----:B0-----:R-:W0:Y:S02]  /*01c0*/  MUFU.RCP R13, R13 ;  /* 0x0000000d000d7308 */ /* 0x001e240000001000 */
[----:B------:R-:W-:Y:S02]  /*01d0*/  IMAD.WIDE R20, R23, 0x4, R10 ;  /* 0x0000000417147825 */ /* 0x000fe400078e020a */
[----:B------:R1:W4:Y:S04]  /*01e0*/  LDG.E R10, desc[UR4][R14.64] ;  /* 0x000000040e0a7981 */ /* 0x000328000c1e1900 */
[----:B------:R-:W5:Y:S01]  /*01f0*/  LDG.E R11, desc[UR4][R20.64] ;  /* 0x00000004140b7981 */ /* 0x000f62000c1e1900 */
[----:B0-----:R-:W-:-:S04]  /*0200*/  VIADD R22, R13, 0xffffffe ;  /* 0x0ffffffe0d167836 */ /* 0x001fc80000000000 */
[----:B------:R0:W1:Y:S01]  /*0210*/  F2I.FTZ.U32.TRUNC.NTZ R9, R22 ;  /* 0x0000001600097305 */ /* 0x000062000021f000 */
[----:B------:R-:W-:Y:S02]  /*0220*/  IABS R23, R7 ;  /* 0x0000000700177213 */ /* 0x000fe40000000000 */
[----:B0-----:R-:W-:Y:S01]  /*0230*/  IABS R22, R0 ;  /* 0x0000000000167213 */ /* 0x001fe20000000000 */
[----:B-1----:R-:W-:-:S04]  /*0240*/  IMAD.MOV R13, RZ, RZ, -R9 ;  /* 0x000000ffff0d7224 */ /* 0x002fc800078e0a09 */
[----:B------:R-:W-:-:S04]  /*0250*/  IMAD R13, R13, R12, RZ ;  /* 0x0000000c0d0d7224 */ /* 0x000fc800078e02ff */
[----:B------:R-:W-:Y:S01]  /*0260*/  IMAD.HI.U32 R8, R9, R13, R8 ;  /* 0x0000000d09087227 */ /* 0x000fe200078e0008 */
[----:B------:R-:W-:-:S03]  /*0270*/  IABS R9, R6 ;  /* 0x0000000600097213 */ /* 0x000fc60000000000 */
[----:B------:R-:W-:Y:S01]  /*0280*/  IMAD.MOV.U32 R13, RZ, RZ, R22 ;  /* 0x000000ffff0d7224 */ /* 0x000fe200078e0016 */
[----:B------:R-:W0:Y:S01]  /*0290*/  I2F.RP R14, R9 ;  /* 0x00000009000e7306 */ /* 0x000e220000209400 */
[----:B------:R-:W-:Y:S02]  /*02a0*/  IMAD.MOV R15, RZ, RZ, -R23 ;  /* 0x000000ffff0f7224 */ /* 0x000fe400078e0a17 */
[----:B------:R-:W-:-:S04]  /*02b0*/  IMAD.HI.U32 R8, R8, R13, RZ ;  /* 0x0000000d08087227 */ /* 0x000fc800078e00ff */
[----:B------:R-:W-:-:S05]  /*02c0*/  IMAD R13, R8, R15, R13 ;  /* 0x0000000f080d7224 */ /* 0x000fca00078e020d */
[----:B------:R-:W-:Y:S01]  /*02d0*/  ISETP.GT.U32.AND P2, PT, R12, R13, PT ;  /* 0x0000000d0c00720c */ /* 0x000fe20003f44070 */
[----:B0-----:R-:W0:-:S12]  /*02e0*/  MUFU.RCP R14, R14 ;  /* 0x0000000e000e7308 */ /* 0x001e180000001000 */
[----:B------:R-:W-:-:S04]  /*02f0*/  @!P2 IADD3 R13, PT, PT, R13, -R12, RZ ;  /* 0x8000000c0d0da210 */ /* 0x000fc80007ffe0ff */
[----:B------:R-:W-:Y:S02]  /*0300*/  ISETP.GE.U32.AND P0, PT, R13, R12, PT ;  /* 0x0000000c0d00720c */ /* 0x000fe40003f06070 */
[----:B------:R-:W-:Y:S01]  /*0310*/  LOP3.LUT R12, R0, R7, RZ, 0x3c, !PT ;  /* 0x00000007000c7212 */ /* 0x000fe200078e3cff */
[----:B------:R-:W-:Y:S01]  /*0320*/  @!P2 VIADD R8, R8, 0x1 ;  /* 0x000000010808a836 */ /* 0x000fe20000000000 */
[----:B------:R-:W-:Y:S02]  /*0330*/  ISETP.NE.AND P2, PT, R7, RZ, PT ;  /* 0x000000ff0700720c */ /* 0x000fe40003f45270 */
[----:B------:R-:W-:Y:S01]  /*0340*/  ISETP.GE.AND P1, PT, R12, RZ, PT ;  /* 0x000000ff0c00720c */ /* 0x000fe20003f26270 */
[----:B0-----:R-:W-:-:S04]  /*0350*/  VIADD R12, R14, 0xffffffe ;  /* 0x0ffffffe0e0c7836 */ /* 0x001fc80000000000 */
[----:B------:R-:W0:Y:S02]  /*0360*/  F2I.FTZ.U32.TRUNC.NTZ R13, R12 ;  /* 0x0000000c000d7305 */ /* 0x000e24000021f000 */
[----:B------:R-:W-:-:S06]  /*0370*/  @P0 IADD3 R8, PT, PT, R8, 0x1, RZ ;  /* 0x0000000108080810 */ /* 0x000fcc0007ffe0ff */
[----:B------:R-:W-:Y:S01]  /*0380*/  @!P1 IMAD.MOV R8, RZ, RZ, -R8 ;  /* 0x000000ffff089224 */ /* 0x000fe200078e0a08 */
[----:B------:R-:W-:-:S04]  /*0390*/  @!P2 LOP3.LUT R8, RZ, R7, RZ, 0x33, !PT ;  /* 0x00000007ff08a212 */ /* 0x000fc800078e33ff */
[----:B------:R-:W-:Y:S01]  /*03a0*/  IADD3 R15, PT, PT, -R8, RZ, RZ ;  /* 0x000000ff080f7210 */ /* 0x000fe20007ffe1ff */
[--C-:B0-----:R-:W-:Y:S02]  /*03b0*/  IMAD.MOV R14, RZ, RZ, -R13.reuse ;  /* 0x000000ffff0e7224 */ /* 0x101fe400078e0a0d */
[----:B------:R-:W-:Y:S02]  /*03c0*/  IMAD.MOV.U32 R12, RZ, RZ, RZ ;  /* 0x000000ffff0c7224 */ /* 0x000fe400078e00ff */
[----:B------:R-:W-:Y:S02]  /*03d0*/  IMAD R15, R7, R15, R0 ;  /* 0x0000000f070f7224 */ /* 0x000fe400078e0200 */
[----:B------:R-:W-:Y:S01]  /*03e0*/  IMAD R7, R14, R9, RZ ;  /* 0x000000090e077224 */ /* 0x000fe200078e02ff */
[----:B------:R-:W-:Y:S02]  /*03f0*/  IABS R16, R6 ;  /* 0x0000000600107213 */ /* 0x000fe40000000000 */
[----:B------:R-:W-:Y:S01]  /*0400*/  IABS R14, R15 ;  /* 0x0000000f000e7213 */ /* 0x000fe20000000000 */
[----:B------:R-:W-:-:S04]  /*0410*/  IMAD.HI.U32 R13, R13, R7, R12 ;  /* 0x000000070d0d7227 */ /* 0x000fc800078e000c */
[----:B------:R-:W-:Y:S02]  /*0420*/  IMAD.MOV R7, RZ, RZ, -R16 ;  /* 0x000000ffff077224 */ /* 0x000fe400078e0a10 */
[----:B------:R-:W-:Y:S01]  /*0430*/  IMAD.HI.U32 R13, R13, R14, RZ ;  /* 0x0000000e0d0d7227 */ /* 0x000fe200078e00ff */
[----:B------:R-:W-:-:S03]  /*0440*/  IABS R12, R5 ;  /* 0x00000005000c7213 */ /* 0x000fc60000000000 */
[----:B------:R-:W-:Y:S01]  /*0450*/  IMAD R14, R13, R7, R14 ;  /* 0x000000070d0e7224 */ /* 0x000fe200078e020e */
[----:B------:R-:W0:Y:S04]  /*0460*/  I2F.RP R16, R12 ;  /* 0x0000000c00107306 */ /* 0x000e280000209400 */
[----:B------:R-:W-:Y:S02]  /*0470*/  ISETP.GT.U32.AND P2, PT, R9, R14, PT ;  /* 0x0000000e0900720c */ /* 0x000fe40003f44070 */
[----:B------:R-:W-:Y:S02]  /*0480*/  LOP3.LUT R7, R15, R6, RZ, 0x3c, !PT ;  /* 0x000000060f077212 */ /* 0x000fe400078e3cff */
[----:B0-----:R-:W0:Y:S09]  /*0490*/  MUFU.RCP R16, R16 ;  /* 0x0000001000107308 */ /* 0x001e320000001000 */
[----:B------:R-:W-:-:S04]  /*04a0*/  @!P2 IADD3 R14, PT, PT, R14, -R9, RZ ;  /* 0x800000090e0ea210 */ /* 0x000fc80007ffe0ff */
[----:B------:R-:W-:Y:S02]  /*04b0*/  ISETP.GE.U32.AND P0, PT, R14, R9, PT ;  /* 0x000000090e00720c */ /* 0x000fe40003f06070 */
[----:B------:R-:W-:Y:S02]  /*04c0*/  @!P2 IADD3 R13, PT, PT, R13, 0x1, RZ ;  /* 0x000000010d0da810 */ /* 0x000fe40007ffe0ff */
[----:B------:R-:W-:Y:S02]  /*04d0*/  ISETP.GE.AND P1, PT, R7, RZ, PT ;  /* 0x000000ff0700720c */ /* 0x000fe40003f26270 */
[----:B------:R-:W-:Y:S01]  /*04e0*/  ISETP.NE.AND P2, PT, R6, RZ, PT ;  /* 0x000000ff0600720c */ /* 0x000fe20003f45270 */
[----:B0-----:R-:W-:-:S06]  /*04f0*/  VIADD R7, R16, 0xffffffe ;  /* 0x0ffffffe10077836 */ /* 0x001fcc0000000000 */
[----:B------:R-:W-:-:S05]  /*0500*/  @P0 VIADD R13, R13, 0x1 ;  /* 0x000000010d0d0836 */ /* 0x000fca0000000000 */
[----:B------:R-:W-:Y:S01]  /*0510*/  MOV R9, R13 ;  /* 0x0000000d00097202 */ /* 0x000fe20000000f00 */
[----:B------:R-:W0:Y:S04]  /*0520*/  F2I.FTZ.U32.TRUNC.NTZ R7, R7 ;  /* 0x0000000700077305 */ /* 0x000e28000021f000 */
[----:B------:R-:W-:Y:S01]  /*0530*/  @!P1 IMAD.MOV R9, RZ, RZ, -R9 ;  /* 0x000000ffff099224 */ /* 0x000fe200078e0a09 */
[----:B------:R-:W-:-:S05]  /*0540*/  @!P2 LOP3.LUT R9, RZ, R6, RZ, 0x33, !PT ;  /* 0x00000006ff09a212 */ /* 0x000fca00078e33ff */
[----:B------:R-:W-:-:S04]  /*0550*/  IMAD.MOV R14, RZ, RZ, -R9 ;  /* 0x000000ffff0e7224 */ /* 0x000fc800078e0a09 */
[----:B------:R-:W-:Y:S02]  /*0560*/  IMAD R14, R6, R14, R15 ;  /* 0x0000000e060e7224 */ /* 0x000fe400078e020f */
[----:B------:R-:W-:Y:S01]  /*0570*/  HFMA2 R6, -RZ, RZ, 0, 0 ;  /* 0x00000000ff067431 */ /* 0x000fe200000001ff */
[----:B0-----:R-:W-:Y:S02]  /*0580*/  IADD3 R13, PT, PT, RZ, -R7, RZ ;  /* 0x80000007ff0d7210 */ /* 0x001fe40007ffe0ff */
[----:B------:R-:W-:-:S03]  /*0590*/  IABS R15, R14 ;  /* 0x0000000e000f7213 */ /* 0x000fc60000000000 */
[----:B------:R-:W-:Y:S01]  /*05a0*/  IMAD R13, R13, R12, RZ ;  /* 0x0000000c0d0d7224 */ /* 0x000fe200078e02ff */
[----:B------:R-:W-:-:S03]  /*05b0*/  IABS R16, R5 ;  /* 0x0000000500107213 */ /* 0x000fc60000000000 */
[----:B------:R-:W-:Y:S01]  /*05c0*/  IMAD.HI.U32 R6, R7, R13, R6 ;  /* 0x0000000d07067227 */ /* 0x000fe200078e0006 */
[----:B------:R-:W-:Y:S02]  /*05d0*/  MOV R7, R15 ;  /* 0x0000000f00077202 */ /* 0x000fe40000000f00 */
[----:B------:R-:W-:Y:S01]  /*05e0*/  IABS R13, R2 ;  /* 0x00000002000d7213 */ /* 0x000fe20000000000 */
[----:B------:R-:W-:Y:S02]  /*05f0*/  IMAD.MOV R18, RZ, RZ, -R16 ;  /* 0x000000ffff127224 */ /* 0x000fe400078e0a10 */
[----:B------:R-:W-:Y:S01]  /*0600*/  IMAD.HI.U32 R15, R6, R7, RZ ;  /* 0x00000007060f7227 */ /* 0x000fe200078e00ff */
[----:B------:R-:W0:Y:S03]  /*0610*/  I2F.RP R16, R13 ;  /* 0x0000000d00107306 */ /* 0x000e260000209400 */
[----:B------:R-:W-:-:S05]  /*0620*/  IMAD R7, R15, R18, R7 ;  /* 0x000000120f077224 */ /* 0x000fca00078e0207 */
[----:B------:R-:W-:Y:S01]  /*0630*/  ISETP.GT.U32.AND P2, PT, R12, R7, PT ;  /* 0x000000070c00720c */ /* 0x000fe20003f44070 */
[----:B0-----:R-:W0:-:S12]  /*0640*/  MUFU.RCP R16, R16 ;  /* 0x0000001000107308 */ /* 0x001e180000001000 */
[----:B------:R-:W-:Y:S01]  /*0650*/  @!P2 IMAD.IADD R7, R7, 0x1, -R12 ;  /* 0x000000010707a824 */ /* 0x000fe200078e0a0c */
[----:B------:R-:W-:-:S04]  /*0660*/  LOP3.LUT R6, R14, R5, RZ, 0x3c, !PT ;  /* 0x000000050e067212 */ /* 0x000fc800078e3cff */
[----:B------:R-:W-:Y:S01]  /*0670*/  ISETP.GE.U32.AND P0, PT, R7, R12, PT ;  /* 0x0000000c0700720c */ /* 0x000fe20003f06070 */
[----:B------:R-:W-:Y:S01]  /*0680*/  @!P2 VIADD R15, R15, 0x1 ;  /* 0x000000010f0fa836 */ /* 0x000fe20000000000 */
[----:B------:R-:W-:Y:S02]  /*0690*/  ISETP.GE.AND P1, PT, R6, RZ, PT ;  /* 0x000000ff0600720c */ /* 0x000fe40003f26270 */
[----:B------:R-:W-:Y:S02]  /*06a0*/  ISETP.NE.AND P2, PT, R5, RZ, PT ;  /* 0x000000ff0500720c */ /* 0x000fe40003f45270 */
[----:B0-----:R-:W-:-:S04]  /*06b0*/  IADD3 R6, PT, PT, R16, 0xffffffe, RZ ;  /* 0x0ffffffe10067810 */ /* 0x001fc80007ffe0ff */
[----:B------:R0:W1:Y:S03]  /*06c0*/  F2I.FTZ.U32.TRUNC.NTZ R7, R6 ;  /* 0x0000000600077305 */ /* 0x000066000021f000 */
[----:B------:R-:W-:-:S05]  /*06d0*/  @P0 IADD3 R15, PT, PT, R15, 0x1, RZ ;  /* 0x000000010f0f0810 */ /* 0x000fca0007ffe0ff */
[----:B------:R-:W-:Y:S01]  /*06e0*/  @!P1 IMAD.MOV R15, RZ, RZ, -R15 ;  /* 0x000000ffff0f9224 */ /* 0x000fe200078e0a0f */
[----:B------:R-:W-:Y:S01]  /*06f0*/  @!P2 LOP3.LUT R15, RZ, R5, RZ, 0x33, !PT ;  /* 0x00000005ff0fa212 */ /* 0x000fe200078e33ff */
[----:B0-----:R-:W-:-:S04]  /*0700*/  HFMA2 R6, -RZ, RZ, 0, 0 ;  /* 0x00000000ff067431 */ /* 0x001fc800000001ff */
[----:B------:R-:W-:Y:S01]  /*0710*/  IMAD.MOV R12, RZ, RZ, -R15 ;  /* 0x000000ffff0c7224 */ /* 0x000fe200078e0a0f */
[----:B-1----:R-:W-:-:S03]  /*0720*/  IADD3 R16, PT, PT, RZ, -R7, RZ ;  /* 0x80000007ff107210 */ /* 0x002fc60007ffe0ff */
[----:B------:R-:W-:Y:S02]  /*0730*/  IMAD R5, R5, R12, R14 ;  /* 0x0000000c05057224 */ /* 0x000fe400078e020e */
[----:B------:R-:W-:-:S03]  /*0740*/  IMAD R17, R16, R13, RZ ;  /* 0x0000000d10117224 */ /* 0x000fc600078e02ff */
[----:B------:R-:W-:Y:S01]  /*0750*/  IABS R12, R5 ;  /* 0x00000005000c7213 */ /* 0x000fe20000000000 */
[----:B------:R-:W-:Y:S01]  /*0760*/  IMAD.HI.U32 R6, R7, R17, R6 ;  /* 0x0000001107067227 */ /* 0x000fe200078e0006 */
[----:B------:R-:W-:Y:S02]  /*0770*/  IABS R14, R2 ;  /* 0x00000002000e7213 */ /* 0x000fe40000000000 */
[----:B------:R-:W-:-:S03]  /*0780*/  MOV R7, R12 ;  /* 0x0000000c00077202 */ /* 0x000fc60000000f00 */
[----:B------:R-:W-:Y:S02]  /*0790*/  IMAD.MOV R14, RZ, RZ, -R14 ;  /* 0x000000ffff0e7224 */ /* 0x000fe400078e0a0e */
[----:B------:R-:W-:-:S04]  /*07a0*/  IMAD.HI.U32 R12, R6, R7, RZ ;  /* 0x00000007060c7227 */ /* 0x000fc800078e00ff */
[----:B------:R-:W-:-:S05]  /*07b0*/  IMAD R6, R12, R14, R7 ;  /* 0x0000000e0c067224 */ /* 0x000fca00078e0207 */
[----:B------:R-:W-:Y:S02]  /*07c0*/  ISETP.GT.U32.AND P2, PT, R13, R6, PT ;  /* 0x000000060d00720c */ /* 0x000fe40003f44070 */
[----:B------:R-:W-:-:S11]  /*07d0*/  LOP3.LUT R5, R5, R2, RZ, 0x3c, !PT ;  /* 0x0000000205057212 */ /* 0x000fd600078e3cff */
[----:B------:R-:W-:-:S05]  /*07e0*/  @!P2 IMAD.IADD R6, R6, 0x1, -R13 ;  /* 0x000000010606a824 */ /* 0x000fca00078e0a0d */
[----:B------:R-:W-:Y:S02]  /*07f0*/  ISETP.GE.U32.AND P0, PT, R6, R13, PT ;  /* 0x0000000d0600720c */ /* 0x000fe40003f06070 */
[----:B------:R-:W0:Y:S01]  /*0800*/  LDC.64 R6, c[0x0][0x380] ;  /* 0x0000e000ff067b82 */ /* 0x000e220000000a00 */
[----:B------:R-:W-:Y:S02]  /*0810*/  ISETP.GE.AND P1, PT, R5, RZ, PT ;  /* 0x000000ff0500720c */ /* 0x000fe40003f26270 */
[----:B------:R-:W-:Y:S02]  /*0820*/  @!P2 IADD3 R12, PT, PT, R12, 0x1, RZ ;  /* 0x000000010c0ca810 */ /* 0x000fe40007ffe0ff */
[----:B------:R-:W-:Y:S01]  /*0830*/  ISETP.NE.AND P2, PT, R2, RZ, PT ;  /* 0x000000ff0200720c */ /* 0x000fe20003f45270 */
[----:B--2---:R-:W-:-:S05]  /*0840*/  IMAD R3, R8, R3, RZ ;  /* 0x0000000308037224 */ /* 0x004fca00078e02ff */
[----:B------:R-:W-:Y:S02]  /*0850*/  @P0 VIADD R12, R12, 0x1 ;  /* 0x000000010c0c0836 */ /* 0x000fe40000000000 */
[----:B---3--:R-:W-:-:S03]  /*0860*/  IMAD R3, R9, R4, R3 ;  /* 0x0000000409037224 */ /* 0x008fc600078e0203 */
[----:B------:R-:W-:Y:S01]  /*0870*/  @!P1 IADD3 R12, PT, PT, -R12, RZ, RZ ;  /* 0x000000ff0c0c9210 */ /* 0x000fe20007ffe1ff */
[----:B----4-:R-:W-:Y:S01]  /*0880*/  IMAD R3, R15, R10, R3 ;  /* 0x0000000a0f037224 */ /* 0x010fe200078e0203 */
[----:B------:R-:W-:-:S05]  /*0890*/  @!P2 LOP3.LUT R12, RZ, R2, RZ, 0x33, !PT ;  /* 0x00000002ff0ca212 */ /* 0x000fca00078e33ff */
[----:B-----5:R-:W-:Y:S02]  /*08a0*/  IMAD R11, R12, R11, R3 ;  /* 0x0000000b0c0b7224 */ /* 0x020fe400078e0203 */
[----:B------:R-:W1:Y:S02]  /*08b0*/  LDC.64 R2, c[0x0][0x388] ;  /* 0x0000e200ff027b82 */ /* 0x000e640000000a00 */
[----:B0-----:R-:W-:-:S06]  /*08c0*/  IMAD.WIDE R6, R11, 0x4, R6 ;  /* 0x000000040b067825 */ /* 0x001fcc00078e0206 */
[----:B------:R-:W2:Y:S01]  /*08d0*/  LDG.E R7, desc[UR4][R6.64] ;  /* 0x0000000406077981 */ /* 0x000ea2000c1e1900 */
[----:B-1----:R-:W-:-:S05]  /*08e0*/  IMAD.WIDE R2, R0, 0x4, R2 ;  /* 0x0000000400027825 */ /* 0x002fca00078e0202 */
[----:B--2---:R-:W-:Y:S01]  /*08f0*/  STG.E desc[UR4][R2.64], R7 ;  /* 0x0000000702007986 */ /* 0x004fe2000c101904 */
[----:B------:R-:W-:Y:S05]  /*0900*/  EXIT ;  /* 0x000000000000794d */ /* 0x000fea0003800000 */
.L_x_1:
        /* <DEDUP_REMOVED lines=15> */
.L_x_3:


//--------------------- .nv.shared.reserved.0     --------------------------
	.section	.nv.shared.reserved.0,"aw",@nobits
	.weak		__nv_reservedSMEM_offset_0_alias
	.size		__nv_reservedSMEM_offset_0_alias, 0, 64
	.other		__nv_reservedSMEM_offset_0_alias,@"STO_CUDA_RESERVED_SHARED STV_DEFAULT"
__nv_reservedSMEM_offset_0_alias:
	.zero		0
	.zero		64


//--------------------- .nv.global                --------------------------
	.section	.nv.global,"aw",@nobits
.nv.global:
	.type		_ZN34_INTERNAL_293b9b82_4_k_cu_e0ca5a0a6thrust24THRUST_300001_SM_1000_NS3seqE,@object
	.size		_ZN34_INTERNAL_293b9b82_4_k_cu_e0ca5a0a6thrust24THRUST_300001_SM_1000_NS3seqE,(_ZN34_INTERNAL_293b9b82_4_k_cu_e0ca5a0a4cuda3std3__48in_placeE - _ZN34_INTERNAL_293b9b82_4_k_cu_e0ca5a0a6thrust24THRUST_300001_SM_1000_NS3seqE)
_ZN34_INTERNAL_293b9b82_4_k_cu_e0ca5a0a6thrust24THRUST_300001_SM_1000_NS3seqE:
	.zero		1
	.type		_ZN34_INTERNAL_293b9b82_4_k_cu_e0ca5a0a4cuda3std3__48in_placeE,@object
	.size		_ZN34_INTERNAL_293b9b82_4_k_cu_e0ca5a0a4cuda3std3__48in_placeE,(_ZN34_INTERNAL_293b9b82_4_k_cu_e0ca5a0a4cuda3std6ranges3__45__cpo4sizeE - _ZN34_INTERNAL_293b9b82_4_k_cu_e0ca5a0a4cuda3std3__48in_placeE)
_ZN34_INTERNAL_293b9b82_4_k_cu_e0ca5a0a4cuda3std3__48in_placeE:
	.zero		1
	.type		_ZN34_INTERNAL_293b9b82_4_k_cu_e0ca5a0a4cuda3std6ranges3__45__cpo4sizeE,@object
	.size		_ZN34_INTERNAL_293b9b82_4_k_cu_e0ca5a0a4cuda3std6ranges3__45__cpo4sizeE,(_ZN34_INTERNAL_293b9b82_4_k_cu_e0ca5a0a6thrust24THRUST_300001_SM_1000_NS12placeholders2_3E - _ZN34_INTERNAL_293b9b82_4_k_cu_e0ca5a0a4cuda3std6ranges3__45__cpo4sizeE)
_ZN34_INTERNAL_293b9b82_4_k_cu_e0ca5a0a4cuda3std6ranges3__45__cpo4sizeE:
	.zero		1
	.type		_ZN34_INTERNAL_293b9b82_4_k_cu_e0ca5a0a6thrust24THRUST_300001_SM_1000_NS12placeholders2_3E,@object
	.size		_ZN34_INTERNAL_293b9b82_4_k_cu_e0ca5a0a6thrust24THRUST_300001_SM_1000_NS12placeholders2_3E,(_ZN34_INTERNAL_293b9b82_4_k_cu_e0ca5a0a4cuda3std3__45__cpo6cbeginE - _ZN34_INTERNAL_293b9b82_4_k_cu_e0ca5a0a6thrust24THRUST_300001_SM_1000_NS12placeholders2_3E)
_ZN34_INTERNAL_293b9b82_4_k_cu_e0ca5a0a6thrust24THRUST_300001_SM_1000_NS12placeholders2_3E:
	.zero		1
	.type		_ZN34_INTERNAL_293b9b82_4_k_cu_e0ca5a0a4cuda3std3__45__cpo6cbeginE,@object
	.size		_ZN34_INTERNAL_293b9b82_4_k_cu_e0ca5a0a4cuda3std3__45__cpo6cbeginE,(_ZN34_INTERNAL_293b9b82_4_k_cu_e0ca5a0a4cuda3std6ranges3__45__cpo6cbeginE - _ZN34_INTERNAL_293b9b82_4_k_cu_e0ca5a0a4cuda3std3__45__cpo6cbeginE)
_ZN34_INTERNAL_293b9b82_4_k_cu_e0ca5a0a4cuda3std3__45__cpo6cbeginE:
	.zero		1
	.type		_ZN34_INTERNAL_293b9b82_4_k_cu_e0ca5a0a4cuda3std6ranges3__45__cpo6cbeginE,@object
	.size		_ZN34_INTERNAL_293b9b82_4_k_cu_e0ca5a0a4cuda3std6ranges3__45__cpo6cbeginE,(_ZN34_INTERNAL_293b9b82_4_k_cu_e0ca5a0a6thrust24THRUST_300001_SM_1000_NS12placeholders2_7E - _ZN34_INTERNAL_293b9b82_4_k_cu_e0ca5a0a4cuda3std6ranges3__45__cpo6cbeginE)
_ZN34_INTERNAL_293b9b82_4_k_cu_e0ca5a0a4cuda3std6ranges3__45__cpo6cbeginE:
	.zero		1
	.type		_ZN34_INTERNAL_293b9b82_4_k_cu_e0ca5a0a6thrust24THRUST_300001_SM_1000_NS12placeholders2_7E,@object
	.size		_ZN34_INTERNAL_293b9b82_4_k_cu_e0ca5a0a6thrust24THRUST_300001_SM_1000_NS12placeholders2_7E,(_ZN34_INTERNAL_293b9b82_4_k_cu_e0ca5a0a4cuda3std3__45__cpo7crbeginE - _ZN34_INTERNAL_293b9b82_4_k_cu_e0ca5a0a6thrust24THRUST_300001_SM_1000_NS12placeholders2_7E)
_ZN34_INTERNAL_293b9b82_4_k_cu_e0ca5a0a6thrust24THRUST_300001_SM_1000_NS12placeholders2_7E:
	.zero		1
	.type		_ZN34_INTERNAL_293b9b82_4_k_cu_e0ca5a0a4cuda3std3__45__cpo7crbeginE,@object
	.size		_ZN34_INTERNAL_293b9b82_4_k_cu_e0ca5a0a4cuda3std3__45__cpo7crbeginE,(_ZN34_INTERNAL_293b9b82_4_k_cu_e0ca5a0a4cuda3std6ranges3__45__cpo4nextE - _ZN34_INTERNAL_293b9b82_4_k_cu_e0ca5a0a4cuda3std3__45__cpo7crbeginE)
_ZN34_INTERNAL_293b9b82_4_k_cu_e0ca5a0a4cuda3std3__45__cpo7crbeginE:
	.zero		1
	.type		_ZN34_INTERNAL_293b9b82_4_k_cu_e0ca5a0a4cuda3std6ranges3__45__cpo4nextE,@object
	.size		_ZN34_INTERNAL_293b9b82_4_k_cu_e0ca5a0a4cuda3std6ranges3__45__cpo4nextE,(_ZN34_INTERNAL_293b9b82_4_k_cu_e0ca5a0a4cuda3std6ranges3__45__cpo4swapE - _ZN34_INTERNAL_293b9b82_4_k_cu_e0ca5a0a4cuda3std6ranges3__45__cpo4nextE)
_ZN34_INTERNAL_293b9b82_4_k_cu_e0ca5a0a4cuda3std6ranges3__45__cpo4nextE:
	.zero		1
	.type		_ZN34_INTERNAL_293b9b82_4_k_cu_e0ca5a0a4cuda3std6ranges3__45__cpo4swapE,@object
	.size		_ZN34_INTERNAL_293b9b82_4_k_cu_e0ca5a0a4cuda3std6ranges3__45__cpo4swapE,(_ZN34_INTERNAL_293b9b82_4_k_cu_e0ca5a0a6thrust24THRUST_300001_SM_1000_NS8cuda_cub10par_nosyncE - _ZN34_INTERNAL_293b9b82_4_k_cu_e0ca5a0a4cuda3std6ranges3__45__cpo4swapE)
_ZN34_INTERNAL_293b9b82_4_k_cu_e0ca5a0a4cuda3std6ranges3__45__cpo4swapE:
	.zero		1
	.type		_ZN34_INTERNAL_293b9b82_4_k_cu_e0ca5a0a6thrust24THRUST_300001_SM_1000_NS8cuda_cub10par_nosyncE,@object
	.size		_ZN34_INTERNAL_293b9b82_4_k_cu_e0ca5a0a6thrust24THRUST_300001_SM_1000_NS8cuda_cub10par_nosyncE,(_ZN34_INTERNAL_293b9b82_4_k_cu_e0ca5a0a6thrust24THRUST_300001_SM_1000_NS12placeholders2_9E - _ZN34_INTERNAL_293b9b82_4_k_cu_e0ca5a0a6thrust24THRUST_300001_SM_1000_NS8cuda_cub10par_nosyncE)
_ZN34_INTERNAL_293b9b82_4_k_cu_e0ca5a0a6thrust24THRUST_300001_SM_1000_NS8cuda_cub10par_nosyncE:
	.zero		1
	.type		_ZN34_INTERNAL_293b9b82_4_k_cu_e0ca5a0a6thrust24THRUST_300001_SM_1000_NS12placeholders2_9E,@object
	.size		_ZN34_INTERNAL_293b9b82_4_k_cu_e0ca5a0a6thrust24THRUST_300001_SM_1000_NS12placeholders2_9E,(_ZN34_INTERNAL_293b9b82_4_k_cu_e0ca5a0a4cuda3std3__436_GLOBAL__N__293b9b82_4_k_cu_e0ca5a0a6ignoreE - _ZN34_INTERNAL_293b9b82_4_k_cu_e0ca5a0a6thrust24THRUST_300001_SM_1000_NS12placeholders2_9E)
_ZN34_INTERNAL_293b9b82_4_k_cu_e0ca5a0a6thrust24THRUST_300001_SM_1000_NS12placeholders2_9E:
	.zero		1
	.type		_ZN34_INTERNAL_293b9b82_4_k_cu_e0ca5a0a4cuda3std3__436_GLOBAL__N__293b9b82_4_k_cu_e0ca5a0a6ignoreE,@object
	.size		_ZN34_INTERNAL_293b9b82_4_k_cu_e0ca5a0a4cuda3std3__436_GLOBAL__N__293b9b82_4_k_cu_e0ca5a0a6ignoreE,(_ZN34_INTERNAL_293b9b82_4_k_cu_e0ca5a0a4cuda3std6ranges3__45__cpo4dataE - _ZN34_INTERNAL_293b9b82_4_k_cu_e0ca5a0a4cuda3std3__436_GLOBAL__N__293b9b82_4_k_cu_e0ca5a0a6ignoreE)
_ZN34_INTERNAL_293b9b82_4_k_cu_e0ca5a0a4cuda3std3__436_GLOBAL__N__293b9b82_4_k_cu_e0ca5a0a6ignoreE:
	.zero		1
	.type		_ZN34_INTERNAL_293b9b82_4_k_cu_e0ca5a0a4cuda3std6ranges3__45__cpo4dataE,@object
	.size		_ZN34_INTERNAL_293b9b82_4_k_cu_e0ca5a0a4cuda3std6ranges3__45__cpo4dataE,(_ZN34_INTERNAL_293b9b82_4_k_cu_e0ca5a0a6thrust24THRUST_300001_SM_1000_NS12placeholders2_1E - _ZN34_INTERNAL_293b9b82_4_k_cu_e0ca5a0a4cuda3std6ranges3__45__cpo4dataE)
_ZN34_INTERNAL_293b9b82_4_k_cu_e0ca5a0a4cuda3std6ranges3__45__cpo4dataE:
	.zero		1
	.type		_ZN34_INTERNAL_293b9b82_4_k_cu_e0ca5a0a6thrust24THRUST_300001_SM_1000_NS12placeholders2_1E,@object
	.size		_ZN34_INTERNAL_293b9b82_4_k_cu_e0ca5a0a6thrust24THRUST_300001_SM_1000_NS12placeholders2_1E,(_ZN34_INTERNAL_293b9b82_4_k_cu_e0ca5a0a4cuda3std3__45__cpo5beginE - _ZN34_INTERNAL_293b9b82_4_k_cu_e0ca5a0a6thrust24THRUST_300001_SM_1000_NS12placeholders2_1E)
_ZN34_INTERNAL_293b9b82_4_k_cu_e0ca5a0a6thrust24THRUST_300001_SM_1000_NS12placeholders2_1E:
	.zero		1
	.type		_ZN34_INTERNAL_293b9b82_4_k_cu_e0ca5a0a4cuda3std3__45__cpo5beginE,@object
	.size		_ZN34_INTERNAL_293b9b82_4_k_cu_e0ca5a0a4cuda3std3__45__cpo5beginE,(_ZN34_INTERNAL_293b9b82_4_k_cu_e0ca5a0a4cuda3std6ranges3__45__cpo5beginE - _ZN34_INTERNAL_293b9b82_4_k_cu_e0ca5a0a4cuda3std3__45__cpo5beginE)
_ZN34_INTERNAL_293b9b82_4_k_cu_e0ca5a0a4cuda3std3__45__cpo5beginE:
	.zero		1
	.type		_ZN34_INTERNAL_293b9b82_4_k_cu_e0ca5a0a4cuda3std6ranges3__45__cpo5beginE,@object
	.size		_ZN34_INTERNAL_293b9b82_4_k_cu_e0ca5a0a4cuda3std6ranges3__45__cpo5beginE,(_ZN34_INTERNAL_293b9b82_4_k_cu_e0ca5a0a6thrust24THRUST_300001_SM_1000_NS12placeholders2_5E - _ZN34_INTERNAL_293b9b82_4_k_cu_e0ca5a0a4cuda3std6ranges3__45__cpo5beginE)
_ZN34_INTERNAL_293b9b82_4_k_cu_e0ca5a0a4cuda3std6ranges3__45__cpo5beginE:
	.zero		1
	.type		_ZN34_INTERNAL_293b9b82_4_k_cu_e0ca5a0a6thrust24THRUST_300001_SM_1000_NS12placeholders2_5E,@object
	.size		_ZN34_INTERNAL_293b9b82_4_k_cu_e0ca5a0a6thrust24THRUST_300001_SM_1000_NS12placeholders2_5E,(_ZN34_INTERNAL_293b9b82_4_k_cu_e0ca5a0a4cuda3std3__45__cpo6rbeginE - _ZN34_INTERNAL_293b9b82_4_k_cu_e0ca5a0a6thrust24THRUST_300001_SM_1000_NS12placeholders2_5E)
_ZN34_INTERNAL_293b9b82_4_k_cu_e0ca5a0a6thrust24THRUST_300001_SM_1000_NS12placeholders2_5E:
	.zero		1
	.type		_ZN34_INTERNAL_293b9b82_4_k_cu_e0ca5a0a4cuda3std3__45__cpo6rbeginE,@object
	.size		_ZN34_INTERNAL_293b9b82_4_k_cu_e0ca5a0a4cuda3std3__45__cpo6rbeginE,(_ZN34_INTERNAL_293b9b82_4_k_cu_e0ca5a0a4cuda3std6ranges3__45__cpo7advanceE - _ZN34_INTERNAL_293b9b82_4_k_cu_e0ca5a0a4cuda3std3__45__cpo6rbeginE)
_ZN34_INTERNAL_293b9b82_4_k_cu_e0ca5a0a4cuda3std3__45__cpo6rbeginE:
	.zero		1
	.type		_ZN34_INTERNAL_293b9b82_4_k_cu_e0ca5a0a4cuda3std6ranges3__45__cpo7advanceE,@object
	.size		_ZN34_INTERNAL_293b9b82_4_k_cu_e0ca5a0a4cuda3std6ranges3__45__cpo7advanceE,(_ZN34_INTERNAL_293b9b82_4_k_cu_e0ca5a0a4cuda3std3__47nulloptE - _ZN34_INTERNAL_293b9b82_4_k_cu_e0ca5a0a4cuda3std6ranges3__45__cpo7advanceE)
_ZN34_INTERNAL_293b9b82_4_k_cu_e0ca5a0a4cuda3std6ranges3__45__cpo7advanceE:
	.zero		1
	.type		_ZN34_INTERNAL_293b9b82_4_k_cu_e0ca5a0a4cuda3std3__47nulloptE,@object
	.size		_ZN34_INTERNAL_293b9b82_4_k_cu_e0ca5a0a4cuda3std3__47nulloptE,(_ZN34_INTERNAL_293b9b82_4_k_cu_e0ca5a0a4cuda3std6ranges3__45__cpo8distanceE - _ZN34_INTERNAL_293b9b82_4_k_cu_e0ca5a0a4cuda3std3__47nulloptE)
_ZN34_INTERNAL_293b9b82_4_k_cu_e0ca5a0a4cuda3std3__47nulloptE:
	.zero		1
	.type		_ZN34_INTERNAL_293b9b82_4_k_cu_e0ca5a0a4cuda3std6ranges3__45__cpo8distanceE,@object
	.size		_ZN34_INTERNAL_293b9b82_4_k_cu_e0ca5a0a4cuda3std6ranges3__45__cpo8distanceE,(_ZN34_INTERNAL_293b9b82_4_k_cu_e0ca5a0a6thrust24THRUST_300001_SM_1000_NS12placeholders3_10E - _ZN34_INTERNAL_293b9b82_4_k_cu_e0ca5a0a4cuda3std6ranges3__45__cpo8distanceE)
_ZN34_INTERNAL_293b9b82_4_k_cu_e0ca5a0a4cuda3std6ranges3__45__cpo8distanceE:
	.zero		1
	.type		_ZN34_INTERNAL_293b9b82_4_k_cu_e0ca5a0a6thrust24THRUST_300001_SM_1000_NS12placeholders3_10E,@object
	.size		_ZN34_INTERNAL_293b9b82_4_k_cu_e0ca5a0a6thrust24THRUST_300001_SM_1000_NS12placeholders3_10E,(_ZN34_INTERNAL_293b9b82_4_k_cu_e0ca5a0a4cuda3std3__419piecewise_constructE - _ZN34_INTERNAL_293b9b82_4_k_cu_e0ca5a0a6thrust24THRUST_300001_SM_1000_NS12placeholders3_10E)
_ZN34_INTERNAL_293b9b82_4_k_cu_e0ca5a0a6thrust24THRUST_300001_SM_1000_NS12placeholders3_10E:
	.zero		1
	.type		_ZN34_INTERNAL_293b9b82_4_k_cu_e0ca5a0a4cuda3std3__419piecewise_constructE,@object
	.size		_ZN34_INTERNAL_293b9b82_4_k_cu_e0ca5a0a4cuda3std3__419piecewise_constructE,(_ZN34_INTERNAL_293b9b82_4_k_cu_e0ca5a0a4cuda3std6ranges3__45__cpo5cdataE - _ZN34_INTERNAL_293b9b82_4_k_cu_e0ca5a0a4cuda3std3__419piecewise_constructE)
_ZN34_INTERNAL_293b9b82_4_k_cu_e0ca5a0a4cuda3std3__419piecewise_constructE:
	.zero		1
	.type		_ZN34_INTERNAL_293b9b82_4_k_cu_e0ca5a0a4cuda3std6ranges3__45__cpo5cdataE,@object
	.size		_ZN34_INTERNAL_293b9b82_4_k_cu_e0ca5a0a4cuda3std6ranges3__45__cpo5cdataE,(_ZN34_INTERNAL_293b9b82_4_k_cu_e0ca5a0a6thrust24THRUST_300001_SM_1000_NS12placeholders2_2E - _ZN34_INTERNAL_293b9b82_4_k_cu_e0ca5a0a4cuda3std6ranges3__45__cpo5cdataE)
_ZN34_INTERNAL_293b9b82_4_k_cu_e0ca5a0a4cuda3std6ranges3__45__cpo5cdataE:
	.zero		1
	.type		_ZN34_INTERNAL_293b9b82_4_k_cu_e0ca5a0a6thrust24THRUST_300001_SM_1000_NS12placeholders2_2E,@object
	.size		_ZN34_INTERNAL_293b9b82_4_k_cu_e0ca5a0a6thrust24THRUST_300001_SM_1000_NS12placeholders2_2E,(_ZN34_INTERNAL_293b9b82_4_k_cu_e0ca5a0a4cuda3std3__45__cpo3endE - _ZN34_INTERNAL_293b9b82_4_k_cu_e0ca5a0a6thrust24THRUST_300001_SM_1000_NS12placeholders2_2E)
_ZN34_INTERNAL_293b9b82_4_k_cu_e0ca5a0a6thrust24THRUST_300001_SM_1000_NS12placeholders2_2E:
	.zero		1
	.type		_ZN34_INTERNAL_293b9b82_4_k_cu_e0ca5a0a4cuda3std3__45__cpo3endE,@object
	.size		_ZN34_INTERNAL_293b9b82_4_k_cu_e0ca5a0a4cuda3std3__45__cpo3endE,(_ZN34_INTERNAL_293b9b82_4_k_cu_e0ca5a0a4cuda3std6ranges3__45__cpo3endE - _ZN34_INTERNAL_293b9b82_4_k_cu_e0ca5a0a4cuda3std3__45__cpo3endE)
_ZN34_INTERNAL_293b9b82_4_k_cu_e0ca5a0a4cuda3std3__45__cpo3endE:
	.zero		1
	.type		_ZN34_INTERNAL_293b9b82_4_k_cu_e0ca5a0a4cuda3std6ranges3__45__cpo3endE,@object
	.size		_ZN34_INTERNAL_293b9b82_4_k_cu_e0ca5a0a4cuda3std6ranges3__45__cpo3endE,(_ZN34_INTERNAL_293b9b82_4_k_cu_e0ca5a0a6thrust24THRUST_300001_SM_1000_NS12placeholders2_6E - _ZN34_INTERNAL_293b9b82_4_k_cu_e0ca5a0a4cuda3std6ranges3__45__cpo3endE)
_ZN34_INTERNAL_293b9b82_4_k_cu_e0ca5a0a4cuda3std6ranges3__45__cpo3endE:
	.zero		1
	.type		_ZN34_INTERNAL_293b9b82_4_k_cu_e0ca5a0a6thrust24THRUST_300001_SM_1000_NS12placeholders2_6E,@object
	.size		_ZN34_INTERNAL_293b9b82_4_k_cu_e0ca5a0a6thrust24THRUST_300001_SM_1000_NS12placeholders2_6E,(_ZN34_INTERNAL_293b9b82_4_k_cu_e0ca5a0a4cuda3std3__45__cpo4rendE - _ZN34_INTERNAL_293b9b82_4_k_cu_e0ca5a0a6thrust24THRUST_300001_SM_1000_NS12placeholders2_6E)
_ZN34_INTERNAL_293b9b82_4_k_cu_e0ca5a0a6thrust24THRUST_300001_SM_1000_NS12placeholders2_6E:
	.zero		1
	.type		_ZN34_INTERNAL_293b9b82_4_k_cu_e0ca5a0a4cuda3std3__45__cpo4rendE,@object
	.size		_ZN34_INTERNAL_293b9b82_4_k_cu_e0ca5a0a4cuda3std3__45__cpo4rendE,(_ZN34_INTERNAL_293b9b82_4_k_cu_e0ca5a0a4cuda3std6ranges3__45__cpo9iter_swapE - _ZN34_INTERNAL_293b9b82_4_k_cu_e0ca5a0a4cuda3std3__45__cpo4rendE)
_ZN34_INTERNAL_293b9b82_4_k_cu_e0ca5a0a4cuda3std3__45__cpo4rendE:
	.zero		1
	.type		_ZN34_INTERNAL_293b9b82_4_k_cu_e0ca5a0a4cuda3std6ranges3__45__cpo9iter_swapE,@object
	.size		_ZN34_INTERNAL_293b9b82_4_k_cu_e0ca5a0a4cuda3std6ranges3__45__cpo9iter_swapE,(_ZN34_INTERNAL_293b9b82_4_k_cu_e0ca5a0a4cuda3std3__48unexpectE - _ZN34_INTERNAL_293b9b82_4_k_cu_e0ca5a0a4cuda3std6ranges3__45__cpo9iter_swapE)
_ZN34_INTERNAL_293b9b82_4_k_cu_e0ca5a0a4cuda3std6ranges3__45__cpo9iter_swapE:
	.zero		1
	.type		_ZN34_INTERNAL_293b9b82_4_k_cu_e0ca5a0a4cuda3std3__48unexpectE,@object
	.size		_ZN34_INTERNAL_293b9b82_4_k_cu_e0ca5a0a4cuda3std3__48unexpectE,(_ZN34_INTERNAL_293b9b82_4_k_cu_e0ca5a0a6thrust24THRUST_300001_SM_1000_NS8cuda_cub3parE - _ZN34_INTERNAL_293b9b82_4_k_cu_e0ca5a0a4cuda3std3__48unexpectE)
_ZN34_INTERNAL_293b9b82_4_k_cu_e0ca5a0a4cuda3std3__48unexpectE:
	.zero		1
	.type		_ZN34_INTERNAL_293b9b82_4_k_cu_e0ca5a0a6thrust24THRUST_300001_SM_1000_NS8cuda_cub3parE,@object
	.size		_ZN34_INTERNAL_293b9b82_4_k_cu_e0ca5a0a6thrust24THRUST_300001_SM_1000_NS8cuda_cub3parE,(_ZN34_INTERNAL_293b9b82_4_k_cu_e0ca5a0a6thrust24THRUST_300001_SM_1000_NS12placeholders2_4E - _ZN34_INTERNAL_293b9b82_4_k_cu_e0ca5a0a6thrust24THRUST_300001_SM_1000_NS8cuda_cub3parE)
_ZN34_INTERNAL_293b9b82_4_k_cu_e0ca5a0a6thrust24THRUST_300001_SM_1000_NS8cuda_cub3parE:
	.zero		1
	.type		_ZN34_INTERNAL_293b9b82_4_k_cu_e0ca5a0a6thrust24THRUST_300001_SM_1000_NS12placeholders2_4E,@object
	.size		_ZN34_INTERNAL_293b9b82_4_k_cu_e0ca5a0a6thrust24THRUST_300001_SM_1000_NS12placeholders2_4E,(_ZN34_INTERNAL_293b9b82_4_k_cu_e0ca5a0a4cuda3std3__45__cpo4cendE - _ZN34_INTERNAL_293b9b82_4_k_cu_e0ca5a0a6thrust24THRUST_300001_SM_1000_NS12placeholders2_4E)
_ZN34_INTERNAL_293b9b82_4_k_cu_e0ca5a0a6thrust24THRUST_300001_SM_1000_NS12placeholders2_4E:
	.zero		1
	.type		_ZN34_INTERNAL_293b9b82_4_k_cu_e0ca5a0a4cuda3std3__45__cpo4cendE,@object
	.size		_ZN34_INTERNAL_293b9b82_4_k_cu_e0ca5a0a4cuda3std3__45__cpo4cendE,(_ZN34_INTERNAL_293b9b82_4_k_cu_e0ca5a0a4cuda3std6ranges3__45__cpo4cendE - _ZN34_INTERNAL_293b9b82_4_k_cu_e0ca5a0a4cuda3std3__45__cpo4cendE)
_ZN34_INTERNAL_293b9b82_4_k_cu_e0ca5a0a4cuda3std3__45__cpo4cendE:
	.zero		1
	.type		_ZN34_INTERNAL_293b9b82_4_k_cu_e0ca5a0a4cuda3std6ranges3__45__cpo4cendE,@object
	.size		_ZN34_INTERNAL_293b9b82_4_k_cu_e0ca5a0a4cuda3std6ranges3__45__cpo4cendE,(_ZN34_INTERNAL_293b9b82_4_k_cu_e0ca5a0a4cuda3std3__420unreachable_sentinelE - _ZN34_INTERNAL_293b9b82_4_k_cu_e0ca5a0a4cuda3std6ranges3__45__cpo4cendE)
_ZN34_INTERNAL_293b9b82_4_k_cu_e0ca5a0a4cuda3std6ranges3__45__cpo4cendE:
	.zero		1
	.type		_ZN34_INTERNAL_293b9b82_4_k_cu_e0ca5a0a4cuda3std3__420unreachable_sentinelE,@object
	.size		_ZN34_INTERNAL_293b9b82_4_k_cu_e0ca5a0a4cuda3std3__420unreachable_sentinelE,(_ZN34_INTERNAL_293b9b82_4_k_cu_e0ca5a0a4cuda3std6ranges3__45__cpo5ssizeE - _ZN34_INTERNAL_293b9b82_4_k_cu_e0ca5a0a4cuda3std3__420unreachable_sentinelE)
_ZN34_INTERNAL_293b9b82_4_k_cu_e0ca5a0a4cuda3std3__420unreachable_sentinelE:
	.zero		1
	.type		_ZN34_INTERNAL_293b9b82_4_k_cu_e0ca5a0a4cuda3std6ranges3__45__cpo5ssizeE,@object
	.size		_ZN34_INTERNAL_293b9b82_4_k_cu_e0ca5a0a4cuda3std6ranges3__45__cpo5ssizeE,(_ZN34_INTERNAL_293b9b82_4_k_cu_e0ca5a0a6thrust24THRUST_300001_SM_1000_NS12placeholders2_8E - _ZN34_INTERNAL_293b9b82_4_k_cu_e0ca5a0a4cuda3std6ranges3__45__cpo5ssizeE)
_ZN34_INTERNAL_293b9b82_4_k_cu_e0ca5a0a4cuda3std6ranges3__45__cpo5ssizeE:
	.zero		1
	.type		_ZN34_INTERNAL_293b9b82_4_k_cu_e0ca5a0a6thrust24THRUST_300001_SM_1000_NS12placeholders2_8E,@object
	.size		_ZN34_INTERNAL_293b9b82_4_k_cu_e0ca5a0a6thrust24THRUST_300001_SM_1000_NS12placeholders2_8E,(_ZN34_INTERNAL_293b9b82_4_k_cu_e0ca5a0a4cuda3std3__45__cpo5crendE - _ZN34_INTERNAL_293b9b82_4_k_cu_e0ca5a0a6thrust24THRUST_300001_SM_1000_NS12placeholders2_8E)
_ZN34_INTERNAL_293b9b82_4_k_cu_e0ca5a0a6thrust24THRUST_300001_SM_1000_NS12placeholders2_8E:
	.zero		1
	.type		_ZN34_INTERNAL_293b9b82_4_k_cu_e0ca5a0a4cuda3std3__45__cpo5crendE,@object
	.size		_ZN34_INTERNAL_293b9b82_4_k_cu_e0ca5a0a4cuda3std3__45__cpo5crendE,(_ZN34_INTERNAL_293b9b82_4_k_cu_e0ca5a0a4cuda3std6ranges3__45__cpo4prevE - _ZN34_INTERNAL_293b9b82_4_k_cu_e0ca5a0a4cuda3std3__45__cpo5crendE)
_ZN34_INTERNAL_293b9b82_4_k_cu_e0ca5a0a4cuda3std3__45__cpo5crendE:
	.zero		1
	.type		_ZN34_INTERNAL_293b9b82_4_k_cu_e0ca5a0a4cuda3std6ranges3__45__cpo4prevE,@object
	.size		_ZN34_INTERNAL_293b9b82_4_k_cu_e0ca5a0a4cuda3std6ranges3__45__cpo4prevE,(_ZN34_INTERNAL_293b9b82_4_k_cu_e0ca5a0a4cuda3std6ranges3__45__cpo9iter_moveE - _ZN34_INTERNAL_293b9b82_4_k_cu_e0ca5a0a4cuda3std6ranges3__45__cpo4prevE)
_ZN34_INTERNAL_293b9b82_4_k_cu_e0ca5a0a4cuda3std6ranges3__45__cpo4prevE:
	.zero		1
	.type		_ZN34_INTERNAL_293b9b82_4_k_cu_e0ca5a0a4cuda3std6ranges3__45__cpo9iter_moveE,@object
	.size		_ZN34_INTERNAL_293b9b82_4_k_cu_e0ca5a0a4cuda3std6ranges3__45__cpo9iter_moveE,(_ZN34_INTERNAL_293b9b82_4_k_cu_e0ca5a0a6thrust24THRUST_300001_SM_1000_NS6system6detail10sequential3seqE - _ZN34_INTERNAL_293b9b82_4_k_cu_e0ca5a0a4cuda3std6ranges3__45__cpo9iter_moveE)
_ZN34_INTERNAL_293b9b82_4_k_cu_e0ca5a0a4cuda3std6ranges3__45__cpo9iter_moveE:
	.zero		1
	.type		_ZN34_INTERNAL_293b9b82_4_k_cu_e0ca5a0a6thrust24THRUST_300001_SM_1000_NS6system6detail10sequential3seqE,@object
	.size		_ZN34_INTERNAL_293b9b82_4_k_cu_e0ca5a0a6thrust24THRUST_300001_SM_1000_NS6system6detail10sequential3seqE,(.L_31 - _ZN34_INTERNAL_293b9b82_4_k_cu_e0ca5a0a6thrust24THRUST_300001_SM_1000_NS6system6detail10sequential3seqE)
_ZN34_INTERNAL_293b9b82_4_k_cu_e0ca5a0a6thrust24THRUST_300001_SM_1000_NS6system6detail10sequential3seqE:
	.zero		1
.L_31:


//--------------------- .nv.constant0._ZN3cub18CUB_300001_SM_10006detail11EmptyKernelIvEEvv --------------------------
	.section	.nv.constant0._ZN3cub18CUB_300001_SM_10006detail11EmptyKernelIvEEvv,"a",@progbits
	.sectionflags	@""
	.align	4
.nv.constant0._ZN3cub18CUB_300001_SM_10006detail11EmptyKernelIvEEvv:
	.zero		896


//--------------------- .nv.constant0._Z22transpose_naive_kernelILi4EfEvPT0_S1_PiS2_S2_i --------------------------
	.section	.nv.constant0._Z22transpose_naive_kernelILi4EfEvPT0_S1_PiS2_S2_i,"a",@progbits
	.sectionflags	@""
	.align	4
.nv.constant0._Z22transpose_naive_kernelILi4EfEvPT0_S1_PiS2_S2_i:
	.zero		940


//--------------------- SYMBOLS --------------------------

	.type		.nv.reservedSmem.offset0,@object
	.size		.nv.reservedSmem.offset0,0x4
